	.headerflags	@"EF_CUDA_TEXMODE_UNIFIED EF_CUDA_64BIT_ADDRESS EF_CUDA_ACCELERATORS EF_CUDA_SM90 EF_CUDA_VIRTUAL_SM(EF_CUDA_SM90)"
	.elftype	@"ET_EXEC"


//--------------------- .nv.info                  --------------------------
	.section	.nv.info,"",@"SHT_CUDA_INFO"
	.align	4


	//----- nvinfo : EIATTR_REGCOUNT
	.align		4
        /*0000*/ 	.byte	0x04, 0x2f
        /*0002*/ 	.short	(.L_3 - .L_2)
	.align		4
.L_2:
        /*0004*/ 	.word	index@(triton_poi_fused_div_0)
        /*0008*/ 	.word	0x00000010


	//----- nvinfo : EIATTR_MIN_STACK_SIZE
	.align		4
.L_3:
        /*000c*/ 	.byte	0x04, 0x12
        /*000e*/ 	.short	(.L_5 - .L_4)
	.align		4
.L_4:
        /*0010*/ 	.word	index@(triton_poi_fused_div_0)
        /*0014*/ 	.word	0x00000000


	//----- nvinfo : EIATTR_FRAME_SIZE
	.align		4
.L_5:
        /*0018*/ 	.byte	0x04, 0x11
        /*001a*/ 	.short	(.L_7 - .L_6)
	.align		4
.L_6:
        /*001c*/ 	.word	index@(triton_poi_fused_div_0)
        /*0020*/ 	.word	0x00000000


	//----- nvinfo : EIATTR_MIN_STACK_SIZE
	.align		4
.L_7:
        /*0024*/ 	.byte	0x04, 0x12
        /*0026*/ 	.short	(.L_9 - .L_8)
	.align		4
.L_8:
        /*0028*/ 	.word	index@(triton_poi_fused_div_0)
        /*002c*/ 	.word	0x00000000
.L_9:


//--------------------- .nv.info.triton_poi_fused_div_0 --------------------------
	.section	.nv.info.triton_poi_fused_div_0,"",@"SHT_CUDA_INFO"
	.sectionflags	@""
	.align	4


	//----- nvinfo : EIATTR_CUDA_API_VERSION
	.align		4
        /*0000*/ 	.byte	0x04, 0x37
        /*0002*/ 	.short	(.L_11 - .L_10)
.L_10:
        /*0004*/ 	.word	0x0000007c


	//----- nvinfo : EIATTR_KPARAM_INFO
	.align		4
.L_11:
        /*0008*/ 	.byte	0x04, 0x17
        /*000a*/ 	.short	(.L_13 - .L_12)
.L_12:
        /*000c*/ 	.word	0x00000000
        /*0010*/ 	.short	0x0002
        /*0012*/ 	.short	0x0010
        /*0014*/ 	.byte	0x00, 0xf0, 0x11, 0x00


	//----- nvinfo : EIATTR_KPARAM_INFO
	.align		4
.L_13:
        /*0018*/ 	.byte	0x04, 0x17
        /*001a*/ 	.short	(.L_15 - .L_14)
.L_14:
        /*001c*/ 	.word	0x00000000
        /*0020*/ 	.short	0x0001
        /*0022*/ 	.short	0x0008
        /*0024*/ 	.byte	0x00, 0xf4, 0x21, 0x00


	//----- nvinfo : EIATTR_KPARAM_INFO
	.align		4
.L_15:
        /*0028*/ 	.byte	0x04, 0x17
        /*002a*/ 	.short	(.L_17 - .L_16)
.L_16:
        /*002c*/ 	.word	0x00000000
        /*0030*/ 	.short	0x0000
        /*0032*/ 	.short	0x0000
        /*0034*/ 	.byte	0x00, 0xf4, 0x21, 0x00


	//----- nvinfo : EIATTR_SPARSE_MMA_MASK
	.align		4
.L_17:
        /*0038*/ 	.byte	0x03, 0x50
        /*003a*/ 	.short	0x0000


	//----- nvinfo : EIATTR_MAXREG_COUNT
	.align		4
        /*003c*/ 	.byte	0x03, 0x1b
        /*003e*/ 	.short	0x00ff


	//----- nvinfo : EIATTR_EXIT_INSTR_OFFSETS
	.align		4
        /*0040*/ 	.byte	0x04, 0x1c
        /*0042*/ 	.short	(.L_19 - .L_18)


	//   ....[0]....
.L_18:
        /*0044*/ 	.word	0x00000240


	//   ....[1]....
        /*0048*/ 	.word	0x00000260


	//----- nvinfo : EIATTR_REQNTID
	.align		4
.L_19:
        /*004c*/ 	.byte	0x04, 0x10
        /*004e*/ 	.short	(.L_21 - .L_20)
.L_20:
        /*0050*/ 	.word	0x00000020
        /*0054*/ 	.word	0x00000001
        /*0058*/ 	.word	0x00000001


	//----- nvinfo : EIATTR_CBANK_PARAM_SIZE
	.align		4
.L_21:
        /*005c*/ 	.byte	0x03, 0x19
        /*005e*/ 	.short	0x0014


	//----- nvinfo : EIATTR_PARAM_CBANK
	.align		4
        /*0060*/ 	.byte	0x04, 0x0a
        /*0062*/ 	.short	(.L_23 - .L_22)
	.align		4
.L_22:
        /*0064*/ 	.word	index@(.nv.constant0.triton_poi_fused_div_0)
        /*0068*/ 	.short	0x0210
        /*006a*/ 	.short	0x0014


	//----- nvinfo : EIATTR_SW_WAR
	.align		4
.L_23:
        /*006c*/ 	.byte	0x04, 0x36
        /*006e*/ 	.short	(.L_25 - .L_24)
.L_24:
        /*0070*/ 	.word	0x00000008
.L_25:


//--------------------- .nv.callgraph             --------------------------
	.section	.nv.callgraph,"",@"SHT_CUDA_CALLGRAPH"
	.align	4
	.sectionentsize	8
	.align		4
        /*0000*/ 	.word	0x00000000
	.align		4
        /*0004*/ 	.word	0xffffffff
	.align		4
        /*0008*/ 	.word	0x00000000
	.align		4
        /*000c*/ 	.word	0xfffffffe
	.align		4
        /*0010*/ 	.word	0x00000000
	.align		4
        /*0014*/ 	.word	0xfffffffd
	.align		4
        /*0018*/ 	.word	0x00000000
	.align		4
        /*001c*/ 	.word	0xfffffffc


//--------------------- .nv.constant4             --------------------------
	.section	.nv.constant4,"a",@progbits
	.align	8
	.align		8
.nv.constant4:
        /*0000*/ 	.dword	_$_str
	.align		8
        /*0008*/ 	.dword	_$_str_$_2


//--------------------- .text.triton_poi_fused_div_0 --------------------------
	.section	.text.triton_poi_fused_div_0,"ax",@progbits
	.align	128
        .global         triton_poi_fused_div_0
        .type           triton_poi_fused_div_0,@function
        .size           triton_poi_fused_div_0,(.L_x_1 - triton_poi_fused_div_0)
        .other          triton_poi_fused_div_0,@"STO_CUDA_ENTRY STV_DEFAULT"
triton_poi_fused_div_0:
.text.triton_poi_fused_div_0:
[----:B------:R-:W0:Y:S02]  /*0000*/  LDC R1, c[0x0][0x28] ;  /* 0x00000a00ff017b82 */ /* 0x000e240000000800 */
[----:B------:R-:W1:Y:S01]  /*0010*/  LDC.64 R4, c[0x0][0x210] ;  /* 0x00008400ff047b82 */ /* 0x000e620000000a00 */
[----:B------:R-:W-:Y:S01]  /*0020*/  ULDC.64 UR4, c[0x0][0x208] ;  /* 0x0000820000047ab9 */ /* 0x000fe20000000a00 */
[----:B------:R-:W2:Y:S01]  /*0030*/  S2R R12, SR_TID.X ;  /* 0x00000000000c7919 */ /* 0x000ea20000002100 */
[----:B------:R-:W3:Y:S05]  /*0040*/  S2R R7, SR_CTAID.X ;  /* 0x0000000000077919 */ /* 0x000eea0000002500 */
[----:B------:R-:W4:Y:S01]  /*0050*/  LDC.64 R2, c[0x0][0x210] ;  /* 0x00008400ff027b82 */ /* 0x000f220000000a00 */
[----:B-1----:R-:W5:Y:S04]  /*0060*/  LDG.E R8, desc[UR4][R4.64+0x4] ;  /* 0x0000040404087981 */ /* 0x002f68000c1e1900 */
[----:B------:R-:W5:Y:S04]  /*0070*/  LDG.E R6, desc[UR4][R4.64] ;  /* 0x0000000404067981 */ /* 0x000f68000c1e1900 */
[----:B------:R-:W5:Y:S04]  /*0080*/  LDG.E R9, desc[UR4][R4.64+0x8] ;  /* 0x0000080404097981 */ /* 0x000f68000c1e1900 */
[----:B------:R-:W5:Y:S01]  /*0090*/  LDG.E R10, desc[UR4][R4.64+0xc] ;  /* 0x00000c04040a7981 */ /* 0x000f62000c1e1900 */
[----:B--2---:R-:W-:Y:S01]  /*00a0*/  LOP3.LUT R0, R12, 0x3, RZ, 0xc0, !PT ;  /* 0x000000030c007812 */ /* 0x004fe200078ec0ff */
[----:B------:R-:W-:-:S03]  /*00b0*/  HFMA2.MMA R13, -RZ, RZ, 0, 0 ;  /* 0x00000000ff0d7435 */ /* 0x000fc600000001ff */
[----:B---3--:R-:W-:-:S04]  /*00c0*/  LEA R7, R7, R0, 0x2 ;  /* 0x0000000007077211 */ /* 0x008fc800078e10ff */
[C---:B------:R-:W-:Y:S01]  /*00d0*/  ISETP.GE.AND P0, PT, R7.reuse, 0x4, PT ;  /* 0x000000040700780c */ /* 0x040fe20003f06270 */
[----:B----4-:R-:W-:-:S12]  /*00e0*/  IMAD.WIDE R2, R7, 0x4, R2 ;  /* 0x0000000407027825 */ /* 0x010fd800078e0202 */
[----:B------:R1:W2:Y:S02]  /*00f0*/  @!P0 LDG.E R13, desc[UR4][R2.64] ;  /* 0x00000004020d8981 */ /* 0x0002a4000c1e1900 */
[----:B-1----:R-:W1:Y:S02]  /*0100*/  LDC.64 R2, c[0x0][0x218] ;  /* 0x00008600ff027b82 */ /* 0x002e640000000a00 */
[----:B-1----:R-:W-:-:S04]  /*0110*/  IMAD.WIDE R2, R7, 0x4, R2 ;  /* 0x0000000407027825 */ /* 0x002fc800078e0202 */
[----:B-----5:R-:W-:-:S04]  /*0120*/  FMUL R11, R8, R8 ;  /* 0x00000008080b7220 */ /* 0x020fc80000400000 */
[----:B------:R-:W-:-:S04]  /*0130*/  FFMA R6, R6, R6, R11 ;  /* 0x0000000606067223 */ /* 0x000fc8000000000b */
[----:B------:R-:W-:-:S04]  /*0140*/  FFMA R9, R9, R9, R6 ;  /* 0x0000000909097223 */ /* 0x000fc80000000006 */
[----:B------:R-:W-:-:S04]  /*0150*/  FFMA R9, R10, R10, R9 ;  /* 0x0000000a0a097223 */ /* 0x000fc80000000009 */
[----:B------:R-:W1:Y:S02]  /*0160*/  MUFU.SQRT R0, R9 ;  /* 0x0000000900007308 */ /* 0x000e640000002000 */
[C---:B-1----:R-:W-:Y:S02]  /*0170*/  FSETP.GT.AND P0, PT, R0.reuse, 9.9999999600419720025e-13, PT ;  /* 0x2b8cbccc0000780b */ /* 0x042fe40003f04000 */
[----:B------:R-:W-:-:S11]  /*0180*/  FSETP.NAN.AND P1, PT, R0, R0, PT ;  /* 0x000000000000720b */ /* 0x000fd60003f28000 */
[----:B------:R-:W-:Y:S02]  /*0190*/  @!P0 FSEL R0, R0, 9.9999999600419720025e-13, P1 ;  /* 0x2b8cbccc00008808 */ /* 0x000fe40000800000 */
[----:B------:R-:W-:Y:S02]  /*01a0*/  LOP3.LUT P0, RZ, R12, 0x1c, RZ, 0xc0, !PT ;  /* 0x0000001c0cff7812 */ /* 0x000fe4000780c0ff */
[C---:B------:R-:W-:Y:S02]  /*01b0*/  FSETP.GT.AND P1, PT, R0.reuse, 8.50705917302346158658e+37, PT ;  /* 0x7e8000000000780b */ /* 0x040fe40003f24000 */
[----:B------:R-:W-:Y:S02]  /*01c0*/  FSETP.GEU.AND P2, PT, R0, 1.175494350822287508e-38, PT ;  /* 0x008000000000780b */ /* 0x000fe40003f4e000 */
[----:B------:R-:W-:-:S09]  /*01d0*/  ISETP.LT.AND P0, PT, R7, 0x4, !P0 ;  /* 0x000000040700780c */ /* 0x000fd20004701270 */
[----:B------:R-:W-:Y:S01]  /*01e0*/  @P1 FMUL R0, R0, 0.25 ;  /* 0x3e80000000001820 */ /* 0x000fe20000400000 */
[----:B--2---:R-:W-:-:S03]  /*01f0*/  @P1 FMUL R13, R13, 0.25 ;  /* 0x3e8000000d0d1820 */ /* 0x004fc60000400000 */
[----:B------:R-:W-:Y:S01]  /*0200*/  @!P2 FMUL R0, R0, 16777216 ;  /* 0x4b8000000000a820 */ /* 0x000fe20000400000 */
[----:B------:R-:W-:-:S05]  /*0210*/  @!P2 FMUL R13, R13, 16777216 ;  /* 0x4b8000000d0da820 */ /* 0x000fca0000400000 */
[----:B------:R-:W1:Y:S02]  /*0220*/  MUFU.RCP R0, R0 ;  /* 0x0000000000007308 */ /* 0x000e640000001000 */
[----:B-1----:R-:W-:Y:S01]  /*0230*/  FMUL R13, R0, R13 ;  /* 0x0000000d000d7220 */ /* 0x002fe20000400000 */
[----:B------:R-:W-:Y:S06]  /*0240*/  @!P0 EXIT ;  /* 0x000000000000894d */ /* 0x000fec0003800000 */
[----:B------:R-:W-:Y:S01]  /*0250*/  STG.E desc[UR4][R2.64], R13 ;  /* 0x0000000d02007986 */ /* 0x000fe2000c101904 */
[----:B------:R-:W-:Y:S05]  /*0260*/  EXIT ;  /* 0x000000000000794d */ /* 0x000fea0003800000 */
.L_x_0:
[----:B------:R-:W-:-:S00]  /*0270*/  BRA `(.L_x_0) ;  /* 0xfffffffc00fc7947 */ /* 0x000fc0000383ffff */
[----:B------:R-:W-:-:S00]  /*0280*/  NOP ;  /* 0x0000000000007918 */ /* 0x000fc00000000000 */
[----:B------:R-:W-:-:S00]  /*0290*/  NOP ;  /* 0x0000000000007918 */ /* 0x000fc00000000000 */
[----:B------:R-:W-:-:S00]  /*02a0*/  NOP ;  /* 0x0000000000007918 */ /* 0x000fc00000000000 */
[----:B------:R-:W-:-:S00]  /*02b0*/  NOP ;  /* 0x0000000000007918 */ /* 0x000fc00000000000 */
[----:B------:R-:W-:-:S00]  /*02c0*/  NOP ;  /* 0x0000000000007918 */ /* 0x000fc00000000000 */
[----:B------:R-:W-:-:S00]  /*02d0*/  NOP ;  /* 0x0000000000007918 */ /* 0x000fc00000000000 */
[----:B------:R-:W-:-:S00]  /*02e0*/  NOP ;  /* 0x0000000000007918 */ /* 0x000fc00000000000 */
[----:B------:R-:W-:-:S00]  /*02f0*/  NOP ;  /* 0x0000000000007918 */ /* 0x000fc00000000000 */
.L_x_1:


//--------------------- .nv.global.init           --------------------------
	.section	.nv.global.init,"aw",@progbits
.nv.global.init:
	.type		_$_str,@object
	.size		_$_str,(_$_str_$_2 - _$_str)
_$_str:
        /*0000*/ 	.byte	0x5f, 0x5f, 0x43, 0x55, 0x44, 0x41, 0x5f, 0x46, 0x54, 0x5a, 0x00
	.type		_$_str_$_2,@object
	.size		_$_str_$_2,(.L_1 - _$_str_$_2)
_$_str_$_2:
        /*000b*/ 	.byte	0x5f, 0x5f, 0x43, 0x55, 0x44, 0x41, 0x5f, 0x50, 0x52, 0x45, 0x43, 0x5f, 0x53, 0x51, 0x52, 0x54
        /*001b*/ 	.byte	0x00
.L_1:


//--------------------- .nv.constant0.triton_poi_fused_div_0 --------------------------
	.section	.nv.constant0.triton_poi_fused_div_0,"a",@progbits
	.sectionflags	@""
	.align	4
.nv.constant0.triton_poi_fused_div_0:
	.zero		548
